	.headerflags	@"EF_CUDA_TEXMODE_UNIFIED EF_CUDA_64BIT_ADDRESS EF_CUDA_ACCELERATORS EF_CUDA_SM90 EF_CUDA_VIRTUAL_SM(EF_CUDA_SM90)"
	.elftype	@"ET_EXEC"


//--------------------- .nv.info                  --------------------------
	.section	.nv.info,"",@"SHT_CUDA_INFO"
	.align	4


	//----- nvinfo : EIATTR_REGCOUNT
	.align		4
        /*0000*/ 	.byte	0x04, 0x2f
        /*0002*/ 	.short	(.L_1 - .L_0)
	.align		4
.L_0:
        /*0004*/ 	.word	index@(triton_poi_fused_cat_47)
        /*0008*/ 	.word	0x00000014


	//----- nvinfo : EIATTR_MIN_STACK_SIZE
	.align		4
.L_1:
        /*000c*/ 	.byte	0x04, 0x12
        /*000e*/ 	.short	(.L_3 - .L_2)
	.align		4
.L_2:
        /*0010*/ 	.word	index@(triton_poi_fused_cat_47)
        /*0014*/ 	.word	0x00000000


	//----- nvinfo : EIATTR_FRAME_SIZE
	.align		4
.L_3:
        /*0018*/ 	.byte	0x04, 0x11
        /*001a*/ 	.short	(.L_5 - .L_4)
	.align		4
.L_4:
        /*001c*/ 	.word	index@(triton_poi_fused_cat_47)
        /*0020*/ 	.word	0x00000000


	//----- nvinfo : EIATTR_MIN_STACK_SIZE
	.align		4
.L_5:
        /*0024*/ 	.byte	0x04, 0x12
        /*0026*/ 	.short	(.L_7 - .L_6)
	.align		4
.L_6:
        /*0028*/ 	.word	index@(triton_poi_fused_cat_47)
        /*002c*/ 	.word	0x00000000
.L_7:


//--------------------- .nv.info.triton_poi_fused_cat_47 --------------------------
	.section	.nv.info.triton_poi_fused_cat_47,"",@"SHT_CUDA_INFO"
	.sectionflags	@""
	.align	4


	//----- nvinfo : EIATTR_CUDA_API_VERSION
	.align		4
        /*0000*/ 	.byte	0x04, 0x37
        /*0002*/ 	.short	(.L_9 - .L_8)
.L_8:
        /*0004*/ 	.word	0x0000007c


	//----- nvinfo : EIATTR_KPARAM_INFO
	.align		4
.L_9:
        /*0008*/ 	.byte	0x04, 0x17
        /*000a*/ 	.short	(.L_11 - .L_10)
.L_10:
        /*000c*/ 	.word	0x00000000
        /*0010*/ 	.short	0x0004
        /*0012*/ 	.short	0x0020
        /*0014*/ 	.byte	0x00, 0xf0, 0x11, 0x00


	//----- nvinfo : EIATTR_KPARAM_INFO
	.align		4
.L_11:
        /*0018*/ 	.byte	0x04, 0x17
        /*001a*/ 	.short	(.L_13 - .L_12)
.L_12:
        /*001c*/ 	.word	0x00000000
        /*0020*/ 	.short	0x0003
        /*0022*/ 	.short	0x0018
        /*0024*/ 	.byte	0x00, 0xf4, 0x21, 0x00


	//----- nvinfo : EIATTR_KPARAM_INFO
	.align		4
.L_13:
        /*0028*/ 	.byte	0x04, 0x17
        /*002a*/ 	.short	(.L_15 - .L_14)
.L_14:
        /*002c*/ 	.word	0x00000000
        /*0030*/ 	.short	0x0002
        /*0032*/ 	.short	0x0010
        /*0034*/ 	.byte	0x00, 0xf4, 0x21, 0x00


	//----- nvinfo : EIATTR_KPARAM_INFO
	.align		4
.L_15:
        /*0038*/ 	.byte	0x04, 0x17
        /*003a*/ 	.short	(.L_17 - .L_16)
.L_16:
        /*003c*/ 	.word	0x00000000
        /*0040*/ 	.short	0x0001
        /*0042*/ 	.short	0x0008
        /*0044*/ 	.byte	0x00, 0xf4, 0x21, 0x00


	//----- nvinfo : EIATTR_KPARAM_INFO
	.align		4
.L_17:
        /*0048*/ 	.byte	0x04, 0x17
        /*004a*/ 	.short	(.L_19 - .L_18)
.L_18:
        /*004c*/ 	.word	0x00000000
        /*0050*/ 	.short	0x0000
        /*0052*/ 	.short	0x0000
        /*0054*/ 	.byte	0x00, 0xf4, 0x21, 0x00


	//----- nvinfo : EIATTR_SPARSE_MMA_MASK
	.align		4
.L_19:
        /*0058*/ 	.byte	0x03, 0x50
        /*005a*/ 	.short	0x0000


	//----- nvinfo : EIATTR_MAXREG_COUNT
	.align		4
        /*005c*/ 	.byte	0x03, 0x1b
        /*005e*/ 	.short	0x00ff


	//----- nvinfo : EIATTR_EXIT_INSTR_OFFSETS
	.align		4
        /*0060*/ 	.byte	0x04, 0x1c
        /*0062*/ 	.short	(.L_21 - .L_20)


	//   ....[0]....
.L_20:
        /*0064*/ 	.word	0x00000350


	//----- nvinfo : EIATTR_REQNTID
	.align		4
.L_21:
        /*0068*/ 	.byte	0x04, 0x10
        /*006a*/ 	.short	(.L_23 - .L_22)
.L_22:
        /*006c*/ 	.word	0x00000100
        /*0070*/ 	.word	0x00000001
        /*0074*/ 	.word	0x00000001


	//----- nvinfo : EIATTR_CBANK_PARAM_SIZE
	.align		4
.L_23:
        /*0078*/ 	.byte	0x03, 0x19
        /*007a*/ 	.short	0x0024


	//----- nvinfo : EIATTR_PARAM_CBANK
	.align		4
        /*007c*/ 	.byte	0x04, 0x0a
        /*007e*/ 	.short	(.L_25 - .L_24)
	.align		4
.L_24:
        /*0080*/ 	.word	index@(.nv.constant0.triton_poi_fused_cat_47)
        /*0084*/ 	.short	0x0210
        /*0086*/ 	.short	0x0024


	//----- nvinfo : EIATTR_SW_WAR
	.align		4
.L_25:
        /*0088*/ 	.byte	0x04, 0x36
        /*008a*/ 	.short	(.L_27 - .L_26)
.L_26:
        /*008c*/ 	.word	0x00000008
.L_27:


//--------------------- .nv.callgraph             --------------------------
	.section	.nv.callgraph,"",@"SHT_CUDA_CALLGRAPH"
	.align	4
	.sectionentsize	8
	.align		4
        /*0000*/ 	.word	0x00000000
	.align		4
        /*0004*/ 	.word	0xffffffff
	.align		4
        /*0008*/ 	.word	0x00000000
	.align		4
        /*000c*/ 	.word	0xfffffffe
	.align		4
        /*0010*/ 	.word	0x00000000
	.align		4
        /*0014*/ 	.word	0xfffffffd
	.align		4
        /*0018*/ 	.word	0x00000000
	.align		4
        /*001c*/ 	.word	0xfffffffc


//--------------------- .text.triton_poi_fused_cat_47 --------------------------
	.section	.text.triton_poi_fused_cat_47,"ax",@progbits
	.align	128
        .global         triton_poi_fused_cat_47
        .type           triton_poi_fused_cat_47,@function
        .size           triton_poi_fused_cat_47,(.L_x_1 - triton_poi_fused_cat_47)
        .other          triton_poi_fused_cat_47,@"STO_CUDA_ENTRY STV_DEFAULT"
triton_poi_fused_cat_47:
.text.triton_poi_fused_cat_47:
[----:B------:R-:W-:Y:S01]  /*0000*/  LDC R1, c[0x0][0x28] ;  /* 0x00000a00ff017b82 */ /* 0x000fe20000000800 */
[----:B------:R-:W1:Y:S07]  /*0010*/  S2R R0, SR_TID.X ;  /* 0x0000000000007919 */ /* 0x000e6e0000002100 */
[----:B------:R-:W2:Y:S01]  /*0020*/  LDC.64 R4, c[0x0][0x210] ;  /* 0x00008400ff047b82 */ /* 0x000ea20000000a00 */
[----:B------:R-:W-:Y:S01]  /*0030*/  ULDC.64 UR6, c[0x0][0x220] ;  /* 0x0000880000067ab9 */ /* 0x000fe20000000a00 */
[----:B------:R-:W-:Y:S01]  /*0040*/  ULDC.64 UR4, c[0x0][0x208] ;  /* 0x0000820000047ab9 */ /* 0x000fe20000000a00 */
[----:B------:R-:W3:Y:S01]  /*0050*/  S2R R3, SR_CTAID.X ;  /* 0x0000000000037919 */ /* 0x000ee20000002500 */
[----:B-1----:R-:W-:-:S05]  /*0060*/  IMAD.SHL.U32 R0, R0, 0x2, RZ ;  /* 0x0000000200007824 */ /* 0x002fca00078e00ff */
[----:B------:R-:W-:-:S05]  /*0070*/  LOP3.LUT R0, R0, 0x1fe, RZ, 0xc0, !PT ;  /* 0x000001fe00007812 */ /* 0x000fca00078ec0ff */
[----:B---3--:R-:W-:Y:S02]  /*0080*/  IMAD R0, R3, 0x200, R0 ;  /* 0x0000020003007824 */ /* 0x008fe400078e0200 */
[----:B------:R-:W1:Y:S03]  /*0090*/  LDC.64 R2, c[0x0][0x218] ;  /* 0x00008600ff027b82 */ /* 0x000e660000000a00 */
[----:B------:R-:W-:-:S04]  /*00a0*/  SHF.R.S32.HI R7, RZ, 0x1f, R0 ;  /* 0x0000001fff077819 */ /* 0x000fc80000011400 */
[CC--:B------:R-:W-:Y:S02]  /*00b0*/  LEA.HI R6, R7.reuse, R0.reuse, RZ, 0xc ;  /* 0x0000000007067211 */ /* 0x0c0fe400078f60ff */
[----:B------:R-:W-:Y:S02]  /*00c0*/  LEA.HI R10, R7, R0, RZ, 0x13 ;  /* 0x00000000070a7211 */ /* 0x000fe400078f98ff */
[----:B------:R-:W-:Y:S02]  /*00d0*/  SHF.R.S32.HI R8, RZ, 0xc, R6 ;  /* 0x0000000cff087819 */ /* 0x000fe40000011406 */
[----:B------:R-:W-:Y:S02]  /*00e0*/  SHF.R.S32.HI R12, RZ, 0x13, R10 ;  /* 0x00000013ff0c7819 */ /* 0x000fe4000001140a */
[----:B------:R-:W-:Y:S02]  /*00f0*/  LEA.HI R7, R8, R8, RZ, 0x7 ;  /* 0x0000000808077211 */ /* 0x000fe400078f38ff */
[----:B------:R-:W-:Y:S01]  /*0100*/  LOP3.LUT R9, R6, 0xfffff000, RZ, 0xc0, !PT ;  /* 0xfffff00006097812 */ /* 0x000fe200078ec0ff */
[----:B------:R-:W-:Y:S01]  /*0110*/  IMAD.SHL.U32 R6, R12, 0x40000, RZ ;  /* 0x000400000c067824 */ /* 0x000fe200078e00ff */
[----:B------:R-:W-:-:S02]  /*0120*/  LOP3.LUT R7, R7, 0xffffff80, RZ, 0xc0, !PT ;  /* 0xffffff8007077812 */ /* 0x000fc400078ec0ff */
[----:B------:R-:W-:Y:S01]  /*0130*/  LOP3.LUT R11, R10, 0xfff80000, RZ, 0xc0, !PT ;  /* 0xfff800000a0b7812 */ /* 0x000fe200078ec0ff */
[----:B------:R-:W-:Y:S01]  /*0140*/  IMAD.IADD R9, R0, 0x1, -R9 ;  /* 0x0000000100097824 */ /* 0x000fe200078e0a09 */
[----:B------:R-:W-:Y:S01]  /*0150*/  SHF.R.S32.HI R13, RZ, 0x1f, R6 ;  /* 0x0000001fff0d7819 */ /* 0x000fe20000011406 */
[----:B------:R-:W-:Y:S01]  /*0160*/  IMAD.IADD R7, R8, 0x1, -R7 ;  /* 0x0000000108077824 */ /* 0x000fe200078e0a07 */
[----:B------:R-:W-:Y:S02]  /*0170*/  IADD3 R11, R6, R0, -R11 ;  /* 0x00000000060b7210 */ /* 0x000fe40007ffe80b */
[----:B------:R-:W-:Y:S01]  /*0180*/  SHF.R.S32.HI R10, RZ, 0x1f, R9 ;  /* 0x0000001fff0a7819 */ /* 0x000fe20000011409 */
[C---:B------:R-:W-:Y:S01]  /*0190*/  IMAD.SHL.U32 R8, R7.reuse, 0x1000, RZ ;  /* 0x0000100007087824 */ /* 0x040fe200078e00ff */
[----:B------:R-:W-:Y:S01]  /*01a0*/  ISETP.GE.AND P1, PT, R7, 0x40, PT ;  /* 0x000000400700780c */ /* 0x000fe20003f26270 */
[----:B--2---:R-:W-:Y:S01]  /*01b0*/  IMAD.WIDE R4, R11, 0x4, R4 ;  /* 0x000000040b047825 */ /* 0x004fe200078e0204 */
[----:B------:R-:W-:-:S02]  /*01c0*/  ISETP.GT.AND P0, PT, R7, 0x3f, PT ;  /* 0x0000003f0700780c */ /* 0x000fc40003f04270 */
[----:B------:R-:W-:Y:S01]  /*01d0*/  IADD3 R14, P2, P3, R8, R9, R6 ;  /* 0x00000009080e7210 */ /* 0x000fe20007b5e006 */
[----:B------:R-:W-:Y:S01]  /*01e0*/  IMAD R9, R12, 0x1000, R9 ;  /* 0x000010000c097824 */ /* 0x000fe200078e0209 */
[----:B------:R-:W-:-:S03]  /*01f0*/  SHF.R.S32.HI R8, RZ, 0x1f, R8 ;  /* 0x0000001fff087819 */ /* 0x000fc60000011408 */
[----:B-1----:R-:W-:Y:S01]  /*0200*/  IMAD.WIDE R2, R9, 0x4, R2 ;  /* 0x0000000409027825 */ /* 0x002fe200078e0202 */
[----:B------:R-:W-:Y:S02]  /*0210*/  IADD3.X R7, R8, R10, R13, P2, P3 ;  /* 0x0000000a08077210 */ /* 0x000fe400017e640d */
[----:B------:R-:W-:Y:S02]  /*0220*/  CS2R R10, SRZ ;  /* 0x00000000000a7805 */ /* 0x000fe4000001ff00 */
[----:B------:R-:W-:Y:S02]  /*0230*/  CS2R R12, SRZ ;  /* 0x00000000000c7805 */ /* 0x000fe4000001ff00 */
[C---:B------:R-:W-:Y:S01]  /*0240*/  LEA R6, P2, R14.reuse, UR6, 0x2 ;  /* 0x000000060e067c11 */ /* 0x040fe2000f8410ff */
[----:B------:R-:W1:Y:S01]  /*0250*/  LDC.64 R8, c[0x0][0x228] ;  /* 0x00008a00ff087b82 */ /* 0x000e620000000a00 */
[----:B------:R-:W2:Y:S02]  /*0260*/  @!P1 LDG.E.64 R10, desc[UR4][R4.64] ;  /* 0x00000004040a9981 */ /* 0x000ea4000c1e1b00 */
[----:B------:R-:W-:-:S02]  /*0270*/  LEA.HI.X R7, R14, UR7, R7, 0x2, P2 ;  /* 0x000000070e077c11 */ /* 0x000fc400090f1407 */
[----:B------:R-:W-:Y:S01]  /*0280*/  CS2R R14, SRZ ;  /* 0x00000000000e7805 */ /* 0x000fe2000001ff00 */
[----:B------:R1:W3:Y:S05]  /*0290*/  @!P1 LDG.E.EL.64 R12, desc[UR4][R2.64] ;  /* 0x00000004020c9981 */ /* 0x0002ea000c2e1b00 */
[----:B------:R-:W4:Y:S01]  /*02a0*/  @P0 LDG.E.64 R14, desc[UR4][R6.64+-0x100000] ;  /* 0xf0000004060e0981 */ /* 0x000f22000c1e1b00 */
[----:B-1----:R-:W-:Y:S01]  /*02b0*/  IMAD.WIDE R2, R0, 0x4, R8 ;  /* 0x0000000400027825 */ /* 0x002fe200078e0208 */
[----:B--2---:R-:W-:Y:S02]  /*02c0*/  SEL R17, R10, RZ, !P1 ;  /* 0x000000ff0a117207 */ /* 0x004fe40004800000 */
[----:B------:R-:W-:-:S02]  /*02d0*/  SEL R10, R11, RZ, !P1 ;  /* 0x000000ff0b0a7207 */ /* 0x000fc40004800000 */
[----:B---3--:R-:W-:Y:S02]  /*02e0*/  SEL R12, R12, RZ, !P1 ;  /* 0x000000ff0c0c7207 */ /* 0x008fe40004800000 */
[----:B------:R-:W-:-:S03]  /*02f0*/  SEL R13, R13, RZ, !P1 ;  /* 0x000000ff0d0d7207 */ /* 0x000fc60004800000 */
[----:B------:R-:W-:Y:S01]  /*0300*/  FMUL R12, R17, R12 ;  /* 0x0000000c110c7220 */ /* 0x000fe20000400000 */
[----:B----4-:R-:W-:Y:S01]  /*0310*/  @P1 SEL R12, R14, RZ, P0 ;  /* 0x000000ff0e0c1207 */ /* 0x010fe20000000000 */
[----:B------:R-:W-:Y:S01]  /*0320*/  FMUL R13, R10, R13 ;  /* 0x0000000d0a0d7220 */ /* 0x000fe20000400000 */
[----:B------:R-:W-:-:S05]  /*0330*/  @P1 SEL R13, R15, RZ, P0 ;  /* 0x000000ff0f0d1207 */ /* 0x000fca0000000000 */
[----:B------:R-:W-:Y:S01]  /*0340*/  STG.E.64 desc[UR4][R2.64], R12 ;  /* 0x0000000c02007986 */ /* 0x000fe2000c101b04 */
[----:B------:R-:W-:Y:S05]  /*0350*/  EXIT ;  /* 0x000000000000794d */ /* 0x000fea0003800000 */
.L_x_0:
[----:B------:R-:W-:-:S00]  /*0360*/  BRA `(.L_x_0) ;  /* 0xfffffffc00fc7947 */ /* 0x000fc0000383ffff */
[----:B------:R-:W-:-:S00]  /*0370*/  NOP ;  /* 0x0000000000007918 */ /* 0x000fc00000000000 */
        /* <DEDUP_REMOVED lines=8> */
.L_x_1:


//--------------------- .nv.constant0.triton_poi_fused_cat_47 --------------------------
	.section	.nv.constant0.triton_poi_fused_cat_47,"a",@progbits
	.sectionflags	@""
	.align	4
.nv.constant0.triton_poi_fused_cat_47:
	.zero		564
